//
// Generated by NVIDIA NVVM Compiler
//
// Compiler Build ID: CL-36424714
// Cuda compilation tools, release 13.0, V13.0.88
// Based on NVVM 20.0.0
//

.version 9.0
.target sm_100
.address_size 64

	// .globl	_Z6kerneli

.visible .entry _Z6kerneli(
	.param .u32 _Z6kerneli_param_0
)
{


	ret;

}


// ===== COMPILED SASS (sm_100) =====

	.target	sm_100

	.elftype	@"ET_EXEC"


//--------------------- .note.nv.tkinfo           --------------------------
	.section	.note.nv.tkinfo,"",@"SHT_NOTE"
	.sectionflags	@"SHF_NOTE_NV_TKINFO"
	.tkinfo
        /*0018*/ 	.word	0x00000002
        /*0030*/ 	.string	""
        /*0030*/ 	.string	"ptxas"
        /*0030*/ 	.string	"Cuda compilation tools, release 13.0, V13.0.88"
        /*0030*/ 	.string	"Build cuda_13.0.r13.0/compiler.36424714_0"
        /*0030*/ 	.string	"-arch sm_100 -m 64 "



//--------------------- .note.nv.cuinfo           --------------------------
	.section	.note.nv.cuinfo,"",@"SHT_NOTE"
	.sectionflags	@"SHF_NOTE_NV_CUINFO"
        /*0018*/ 	.short	0x0002
        /*001a*/ 	.short	0x0064
        /*001c*/ 	.short	0x0082
	.zero		2


//--------------------- .nv.info                  --------------------------
	.section	.nv.info,"",@"SHT_CUDA_INFO"
	.align	4


	//----- nvinfo : EIATTR_REGCOUNT
	.align		4
        /*0000*/ 	.byte	0x04, 0x2f
        /*0002*/ 	.short	(.L_1 - .L_0)
	.align		4
.L_0:
        /*0004*/ 	.word	index@(_Z6kerneli)
        /*0008*/ 	.word	0x00000004


	//----- nvinfo : EIATTR_FRAME_SIZE
	.align		4
.L_1:
        /*000c*/ 	.byte	0x04, 0x11
        /*000e*/ 	.short	(.L_3 - .L_2)
	.align		4
.L_2:
        /*0010*/ 	.word	index@(_Z6kerneli)
        /*0014*/ 	.word	0x00000000


	//----- nvinfo : EIATTR_MIN_STACK_SIZE
	.align		4
.L_3:
        /*0018*/ 	.byte	0x04, 0x12
        /*001a*/ 	.short	(.L_5 - .L_4)
	.align		4
.L_4:
        /*001c*/ 	.word	index@(_Z6kerneli)
        /*0020*/ 	.word	0x00000000
.L_5:


//--------------------- .nv.compat                --------------------------
	.section	.nv.compat,"",@"SHT_CUDA_COMPAT_INFO"
	.align	4
        /*0000*/ 	.byte	0x02, 0x09, 0x00, 0x00, 0x02, 0x02, 0x01, 0x00, 0x02, 0x05, 0x05, 0x00, 0x03, 0x07, 0x01, 0x01
        /*0010*/ 	.byte	0x02, 0x03, 0x00, 0x00, 0x02, 0x06, 0x01, 0x00, 0x04, 0x0b, 0x08, 0x00, 0x09, 0x00, 0x00, 0x00
        /*0020*/ 	.byte	0x00, 0x00, 0x00, 0x00


//--------------------- .nv.info._Z6kerneli       --------------------------
	.section	.nv.info._Z6kerneli,"",@"SHT_CUDA_INFO"
	.sectionflags	@""
	.align	4


	//----- nvinfo : EIATTR_CUDA_API_VERSION
	.align		4
        /*0000*/ 	.byte	0x04, 0x37
        /*0002*/ 	.short	(.L_7 - .L_6)
.L_6:
        /*0004*/ 	.word	0x00000082


	//----- nvinfo : EIATTR_KPARAM_INFO
	.align		4
.L_7:
        /*0008*/ 	.byte	0x04, 0x17
        /*000a*/ 	.short	(.L_9 - .L_8)
.L_8:
        /*000c*/ 	.word	0x00000000
        /*0010*/ 	.short	0x0000
        /*0012*/ 	.short	0x0000
        /*0014*/ 	.byte	0x00, 0xf0, 0x11, 0x00


	//----- nvinfo : EIATTR_SPARSE_MMA_MASK
	.align		4
.L_9:
        /*0018*/ 	.byte	0x03, 0x50
        /*001a*/ 	.short	0x0000


	//----- nvinfo : EIATTR_MAXREG_COUNT
	.align		4
        /*001c*/ 	.byte	0x03, 0x1b
        /*001e*/ 	.short	0x00ff


	//----- nvinfo : EIATTR_MERCURY_ISA_VERSION
	.align		4
        /*0020*/ 	.byte	0x03, 0x5f
        /*0022*/ 	.short	0x0101


	//----- nvinfo : EIATTR_VRC_CTA_INIT_COUNT
	.align		4
        /*0024*/ 	.byte	0x02, 0x4a
	.zero		1
	.zero		1


	//----- nvinfo : EIATTR_EXIT_INSTR_OFFSETS
	.align		4
        /*0028*/ 	.byte	0x04, 0x1c
        /*002a*/ 	.short	(.L_11 - .L_10)


	//   ....[0]....
.L_10:
        /*002c*/ 	.word	0x00000010


	//----- nvinfo : EIATTR_CBANK_PARAM_SIZE
	.align		4
.L_11:
        /*0030*/ 	.byte	0x03, 0x19
        /*0032*/ 	.short	0x0004


	//----- nvinfo : EIATTR_PARAM_CBANK
	.align		4
        /*0034*/ 	.byte	0x04, 0x0a
        /*0036*/ 	.short	(.L_13 - .L_12)
	.align		4
.L_12:
        /*0038*/ 	.word	index@(.nv.constant0._Z6kerneli)
        /*003c*/ 	.short	0x0380
        /*003e*/ 	.short	0x0004


	//----- nvinfo : EIATTR_SW_WAR
	.align		4
.L_13:
        /*0040*/ 	.byte	0x04, 0x36
        /*0042*/ 	.short	(.L_15 - .L_14)
.L_14:
        /*0044*/ 	.word	0x00000008
.L_15:


//--------------------- .nv.callgraph             --------------------------
	.section	.nv.callgraph,"",@"SHT_CUDA_CALLGRAPH"
	.align	4
	.sectionentsize	8
	.align		4
        /*0000*/ 	.word	0x00000000
	.align		4
        /*0004*/ 	.word	0xffffffff
	.align		4
        /*0008*/ 	.word	0x00000000
	.align		4
        /*000c*/ 	.word	0xfffffffe
	.align		4
        /*0010*/ 	.word	0x00000000
	.align		4
        /*0014*/ 	.word	0xfffffffd
	.align		4
        /*0018*/ 	.word	0x00000000
	.align		4
        /*001c*/ 	.word	0xfffffffc


//--------------------- .text._Z6kerneli          --------------------------
	.section	.text._Z6kerneli,"ax",@progbits
	.align	128
        .global         _Z6kerneli
        .type           _Z6kerneli,@function
        .size           _Z6kerneli,(.L_x_1 - _Z6kerneli)
        .other          _Z6kerneli,@"STO_CUDA_ENTRY STV_DEFAULT"
_Z6kerneli:
.text._Z6kerneli:
[----:B------:R-:W-:Y:S01]  /*0000*/  LDC R1, c[0x0][0x37c] ;  /* 0x0000df00ff017b82 */ /* 0x000fe20000000800 */
[----:B------:R-:W-:Y:S05]  /*0010*/  EXIT ;  /* 0x000000000000794d */ /* 0x000fea0003800000 */
.L_x_0:
[----:B------:R-:W-:-:S00]  /*0020*/  BRA `(.L_x_0) ;  /* 0xfffffffc00fc7947 */ /* 0x000fc0000383ffff */
[----:B------:R-:W-:-:S00]  /*0030*/  NOP ;  /* 0x0000000000007918 */ /* 0x000fc00000000000 */
        /* <DEDUP_REMOVED lines=12> */
.L_x_1:


//--------------------- .nv.shared.reserved.0     --------------------------
	.section	.nv.shared.reserved.0,"aw",@nobits
	.weak		__nv_reservedSMEM_offset_0_alias
	.size		__nv_reservedSMEM_offset_0_alias, 0, 64
	.other		__nv_reservedSMEM_offset_0_alias,@"STO_CUDA_RESERVED_SHARED STV_DEFAULT"
__nv_reservedSMEM_offset_0_alias:
	.zero		0
	.zero		64


//--------------------- .nv.constant0._Z6kerneli  --------------------------
	.section	.nv.constant0._Z6kerneli,"a",@progbits
	.sectionflags	@""
	.align	4
.nv.constant0._Z6kerneli:
	.zero		900


//--------------------- SYMBOLS --------------------------

	.type		.nv.reservedSmem.offset0,@object
	.size		.nv.reservedSmem.offset0,0x4
